//
// Generated by NVIDIA NVVM Compiler
//
// Compiler Build ID: CL-36424714
// Cuda compilation tools, release 13.0, V13.0.88
// Based on NVVM 20.0.0
//

.version 9.0
.target sm_100
.address_size 64

	// .globl	_Z15spmv_csr_sharedPiS_PfS0_S0_i
// _ZZ15spmv_csr_sharedPiS_PfS0_S0_iE8x_shared has been demoted

.visible .entry _Z15spmv_csr_sharedPiS_PfS0_S0_i(
	.param .u64 .ptr .align 1 _Z15spmv_csr_sharedPiS_PfS0_S0_i_param_0,
	.param .u64 .ptr .align 1 _Z15spmv_csr_sharedPiS_PfS0_S0_i_param_1,
	.param .u64 .ptr .align 1 _Z15spmv_csr_sharedPiS_PfS0_S0_i_param_2,
	.param .u64 .ptr .align 1 _Z15spmv_csr_sharedPiS_PfS0_S0_i_param_3,
	.param .u64 .ptr .align 1 _Z15spmv_csr_sharedPiS_PfS0_S0_i_param_4,
	.param .u32 _Z15spmv_csr_sharedPiS_PfS0_S0_i_param_5
)
{
	.reg .pred 	%p<12>;
	.reg .b32 	%r<132>;
	.reg .b32 	%f<113>;
	.reg .b64 	%rd<31>;
	// demoted variable
	.shared .align 4 .b8 _ZZ15spmv_csr_sharedPiS_PfS0_S0_iE8x_shared[16];
	ld.param.u64 	%rd5, [_Z15spmv_csr_sharedPiS_PfS0_S0_i_param_0];
	ld.param.u64 	%rd8, [_Z15spmv_csr_sharedPiS_PfS0_S0_i_param_1];
	ld.param.u64 	%rd9, [_Z15spmv_csr_sharedPiS_PfS0_S0_i_param_2];
	ld.param.u64 	%rd6, [_Z15spmv_csr_sharedPiS_PfS0_S0_i_param_3];
	ld.param.u64 	%rd7, [_Z15spmv_csr_sharedPiS_PfS0_S0_i_param_4];
	ld.param.u32 	%r24, [_Z15spmv_csr_sharedPiS_PfS0_S0_i_param_5];
	cvta.to.global.u64 	%rd1, %rd8;
	cvta.to.global.u64 	%rd2, %rd9;
	mov.u32 	%r1, %tid.x;
	mov.u32 	%r25, %ctaid.x;
	mov.u32 	%r26, %ntid.x;
	mad.lo.s32 	%r2, %r25, %r26, %r1;
	setp.gt.u32 	%p1, %r1, 3;
	@%p1 bra 	$L__BB0_2;
	cvta.to.global.u64 	%rd10, %rd6;
	mul.wide.u32 	%rd11, %r1, 4;
	add.s64 	%rd12, %rd10, %rd11;
	ld.global.f32 	%f14, [%rd12];
	shl.b32 	%r27, %r1, 2;
	mov.u32 	%r28, _ZZ15spmv_csr_sharedPiS_PfS0_S0_iE8x_shared;
	add.s32 	%r29, %r28, %r27;
	st.shared.f32 	[%r29], %f14;
$L__BB0_2:
	bar.sync 	0;
	setp.ge.s32 	%p2, %r2, %r24;
	@%p2 bra 	$L__BB0_17;
	cvta.to.global.u64 	%rd13, %rd5;
	mul.wide.s32 	%rd14, %r2, 4;
	add.s64 	%rd15, %rd13, %rd14;
	ld.global.u32 	%r127, [%rd15];
	ld.global.u32 	%r4, [%rd15+4];
	setp.ge.s32 	%p3, %r127, %r4;
	mov.f32 	%f112, 0f00000000;
	@%p3 bra 	$L__BB0_16;
	add.s32 	%r30, %r127, 1;
	max.s32 	%r31, %r4, %r30;
	sub.s32 	%r5, %r31, %r127;
	and.b32  	%r6, %r5, 15;
	sub.s32 	%r32, %r127, %r31;
	setp.gt.u32 	%p4, %r32, -16;
	mov.f32 	%f112, 0f00000000;
	@%p4 bra 	$L__BB0_7;
	and.b32  	%r33, %r5, -16;
	neg.s32 	%r125, %r33;
	add.s64 	%rd3, %rd2, 32;
	add.s64 	%rd4, %rd1, 32;
	mov.f32 	%f112, 0f00000000;
$L__BB0_6:
	.pragma "nounroll";
	mul.wide.s32 	%rd16, %r127, 4;
	add.s64 	%rd17, %rd3, %rd16;
	add.s64 	%rd18, %rd4, %rd16;
	ld.global.f32 	%f19, [%rd17+-32];
	ld.global.u32 	%r34, [%rd18+-32];
	shl.b32 	%r35, %r34, 2;
	mov.u32 	%r36, _ZZ15spmv_csr_sharedPiS_PfS0_S0_iE8x_shared;
	add.s32 	%r37, %r36, %r35;
	ld.shared.f32 	%f20, [%r37];
	fma.rn.f32 	%f21, %f19, %f20, %f112;
	ld.global.f32 	%f22, [%rd17+-28];
	ld.global.u32 	%r38, [%rd18+-28];
	shl.b32 	%r39, %r38, 2;
	add.s32 	%r40, %r36, %r39;
	ld.shared.f32 	%f23, [%r40];
	fma.rn.f32 	%f24, %f22, %f23, %f21;
	ld.global.f32 	%f25, [%rd17+-24];
	ld.global.u32 	%r41, [%rd18+-24];
	shl.b32 	%r42, %r41, 2;
	add.s32 	%r43, %r36, %r42;
	ld.shared.f32 	%f26, [%r43];
	fma.rn.f32 	%f27, %f25, %f26, %f24;
	ld.global.f32 	%f28, [%rd17+-20];
	ld.global.u32 	%r44, [%rd18+-20];
	shl.b32 	%r45, %r44, 2;
	add.s32 	%r46, %r36, %r45;
	ld.shared.f32 	%f29, [%r46];
	fma.rn.f32 	%f30, %f28, %f29, %f27;
	ld.global.f32 	%f31, [%rd17+-16];
	ld.global.u32 	%r47, [%rd18+-16];
	shl.b32 	%r48, %r47, 2;
	add.s32 	%r49, %r36, %r48;
	ld.shared.f32 	%f32, [%r49];
	fma.rn.f32 	%f33, %f31, %f32, %f30;
	ld.global.f32 	%f34, [%rd17+-12];
	ld.global.u32 	%r50, [%rd18+-12];
	shl.b32 	%r51, %r50, 2;
	add.s32 	%r52, %r36, %r51;
	ld.shared.f32 	%f35, [%r52];
	fma.rn.f32 	%f36, %f34, %f35, %f33;
	ld.global.f32 	%f37, [%rd17+-8];
	ld.global.u32 	%r53, [%rd18+-8];
	shl.b32 	%r54, %r53, 2;
	add.s32 	%r55, %r36, %r54;
	ld.shared.f32 	%f38, [%r55];
	fma.rn.f32 	%f39, %f37, %f38, %f36;
	ld.global.f32 	%f40, [%rd17+-4];
	ld.global.u32 	%r56, [%rd18+-4];
	shl.b32 	%r57, %r56, 2;
	add.s32 	%r58, %r36, %r57;
	ld.shared.f32 	%f41, [%r58];
	fma.rn.f32 	%f42, %f40, %f41, %f39;
	ld.global.f32 	%f43, [%rd17];
	ld.global.u32 	%r59, [%rd18];
	shl.b32 	%r60, %r59, 2;
	add.s32 	%r61, %r36, %r60;
	ld.shared.f32 	%f44, [%r61];
	fma.rn.f32 	%f45, %f43, %f44, %f42;
	ld.global.f32 	%f46, [%rd17+4];
	ld.global.u32 	%r62, [%rd18+4];
	shl.b32 	%r63, %r62, 2;
	add.s32 	%r64, %r36, %r63;
	ld.shared.f32 	%f47, [%r64];
	fma.rn.f32 	%f48, %f46, %f47, %f45;
	ld.global.f32 	%f49, [%rd17+8];
	ld.global.u32 	%r65, [%rd18+8];
	shl.b32 	%r66, %r65, 2;
	add.s32 	%r67, %r36, %r66;
	ld.shared.f32 	%f50, [%r67];
	fma.rn.f32 	%f51, %f49, %f50, %f48;
	ld.global.f32 	%f52, [%rd17+12];
	ld.global.u32 	%r68, [%rd18+12];
	shl.b32 	%r69, %r68, 2;
	add.s32 	%r70, %r36, %r69;
	ld.shared.f32 	%f53, [%r70];
	fma.rn.f32 	%f54, %f52, %f53, %f51;
	ld.global.f32 	%f55, [%rd17+16];
	ld.global.u32 	%r71, [%rd18+16];
	shl.b32 	%r72, %r71, 2;
	add.s32 	%r73, %r36, %r72;
	ld.shared.f32 	%f56, [%r73];
	fma.rn.f32 	%f57, %f55, %f56, %f54;
	ld.global.f32 	%f58, [%rd17+20];
	ld.global.u32 	%r74, [%rd18+20];
	shl.b32 	%r75, %r74, 2;
	add.s32 	%r76, %r36, %r75;
	ld.shared.f32 	%f59, [%r76];
	fma.rn.f32 	%f60, %f58, %f59, %f57;
	ld.global.f32 	%f61, [%rd17+24];
	ld.global.u32 	%r77, [%rd18+24];
	shl.b32 	%r78, %r77, 2;
	add.s32 	%r79, %r36, %r78;
	ld.shared.f32 	%f62, [%r79];
	fma.rn.f32 	%f63, %f61, %f62, %f60;
	ld.global.f32 	%f64, [%rd17+28];
	ld.global.u32 	%r80, [%rd18+28];
	shl.b32 	%r81, %r80, 2;
	add.s32 	%r82, %r36, %r81;
	ld.shared.f32 	%f65, [%r82];
	fma.rn.f32 	%f112, %f64, %f65, %f63;
	add.s32 	%r127, %r127, 16;
	add.s32 	%r125, %r125, 16;
	setp.ne.s32 	%p5, %r125, 0;
	@%p5 bra 	$L__BB0_6;
$L__BB0_7:
	setp.eq.s32 	%p6, %r6, 0;
	@%p6 bra 	$L__BB0_16;
	and.b32  	%r13, %r5, 7;
	setp.lt.u32 	%p7, %r6, 8;
	@%p7 bra 	$L__BB0_10;
	mul.wide.s32 	%rd19, %r127, 4;
	add.s64 	%rd20, %rd2, %rd19;
	ld.global.f32 	%f67, [%rd20];
	add.s64 	%rd21, %rd1, %rd19;
	ld.global.u32 	%r83, [%rd21];
	shl.b32 	%r84, %r83, 2;
	mov.u32 	%r85, _ZZ15spmv_csr_sharedPiS_PfS0_S0_iE8x_shared;
	add.s32 	%r86, %r85, %r84;
	ld.shared.f32 	%f68, [%r86];
	fma.rn.f32 	%f69, %f67, %f68, %f112;
	ld.global.f32 	%f70, [%rd20+4];
	ld.global.u32 	%r87, [%rd21+4];
	shl.b32 	%r88, %r87, 2;
	add.s32 	%r89, %r85, %r88;
	ld.shared.f32 	%f71, [%r89];
	fma.rn.f32 	%f72, %f70, %f71, %f69;
	ld.global.f32 	%f73, [%rd20+8];
	ld.global.u32 	%r90, [%rd21+8];
	shl.b32 	%r91, %r90, 2;
	add.s32 	%r92, %r85, %r91;
	ld.shared.f32 	%f74, [%r92];
	fma.rn.f32 	%f75, %f73, %f74, %f72;
	ld.global.f32 	%f76, [%rd20+12];
	ld.global.u32 	%r93, [%rd21+12];
	shl.b32 	%r94, %r93, 2;
	add.s32 	%r95, %r85, %r94;
	ld.shared.f32 	%f77, [%r95];
	fma.rn.f32 	%f78, %f76, %f77, %f75;
	ld.global.f32 	%f79, [%rd20+16];
	ld.global.u32 	%r96, [%rd21+16];
	shl.b32 	%r97, %r96, 2;
	add.s32 	%r98, %r85, %r97;
	ld.shared.f32 	%f80, [%r98];
	fma.rn.f32 	%f81, %f79, %f80, %f78;
	ld.global.f32 	%f82, [%rd20+20];
	ld.global.u32 	%r99, [%rd21+20];
	shl.b32 	%r100, %r99, 2;
	add.s32 	%r101, %r85, %r100;
	ld.shared.f32 	%f83, [%r101];
	fma.rn.f32 	%f84, %f82, %f83, %f81;
	ld.global.f32 	%f85, [%rd20+24];
	ld.global.u32 	%r102, [%rd21+24];
	shl.b32 	%r103, %r102, 2;
	add.s32 	%r104, %r85, %r103;
	ld.shared.f32 	%f86, [%r104];
	fma.rn.f32 	%f87, %f85, %f86, %f84;
	ld.global.f32 	%f88, [%rd20+28];
	ld.global.u32 	%r105, [%rd21+28];
	shl.b32 	%r106, %r105, 2;
	add.s32 	%r107, %r85, %r106;
	ld.shared.f32 	%f89, [%r107];
	fma.rn.f32 	%f112, %f88, %f89, %f87;
	add.s32 	%r127, %r127, 8;
$L__BB0_10:
	setp.eq.s32 	%p8, %r13, 0;
	@%p8 bra 	$L__BB0_16;
	and.b32  	%r16, %r5, 3;
	setp.lt.u32 	%p9, %r13, 4;
	@%p9 bra 	$L__BB0_13;
	mul.wide.s32 	%rd22, %r127, 4;
	add.s64 	%rd23, %rd2, %rd22;
	ld.global.f32 	%f91, [%rd23];
	add.s64 	%rd24, %rd1, %rd22;
	ld.global.u32 	%r108, [%rd24];
	shl.b32 	%r109, %r108, 2;
	mov.u32 	%r110, _ZZ15spmv_csr_sharedPiS_PfS0_S0_iE8x_shared;
	add.s32 	%r111, %r110, %r109;
	ld.shared.f32 	%f92, [%r111];
	fma.rn.f32 	%f93, %f91, %f92, %f112;
	ld.global.f32 	%f94, [%rd23+4];
	ld.global.u32 	%r112, [%rd24+4];
	shl.b32 	%r113, %r112, 2;
	add.s32 	%r114, %r110, %r113;
	ld.shared.f32 	%f95, [%r114];
	fma.rn.f32 	%f96, %f94, %f95, %f93;
	ld.global.f32 	%f97, [%rd23+8];
	ld.global.u32 	%r115, [%rd24+8];
	shl.b32 	%r116, %r115, 2;
	add.s32 	%r117, %r110, %r116;
	ld.shared.f32 	%f98, [%r117];
	fma.rn.f32 	%f99, %f97, %f98, %f96;
	ld.global.f32 	%f100, [%rd23+12];
	ld.global.u32 	%r118, [%rd24+12];
	shl.b32 	%r119, %r118, 2;
	add.s32 	%r120, %r110, %r119;
	ld.shared.f32 	%f101, [%r120];
	fma.rn.f32 	%f112, %f100, %f101, %f99;
	add.s32 	%r127, %r127, 4;
$L__BB0_13:
	setp.eq.s32 	%p10, %r16, 0;
	@%p10 bra 	$L__BB0_16;
	neg.s32 	%r130, %r16;
	mov.u32 	%r123, _ZZ15spmv_csr_sharedPiS_PfS0_S0_iE8x_shared;
$L__BB0_15:
	.pragma "nounroll";
	mul.wide.s32 	%rd25, %r127, 4;
	add.s64 	%rd26, %rd1, %rd25;
	add.s64 	%rd27, %rd2, %rd25;
	ld.global.f32 	%f102, [%rd27];
	ld.global.u32 	%r121, [%rd26];
	shl.b32 	%r122, %r121, 2;
	add.s32 	%r124, %r123, %r122;
	ld.shared.f32 	%f103, [%r124];
	fma.rn.f32 	%f112, %f102, %f103, %f112;
	add.s32 	%r127, %r127, 1;
	add.s32 	%r130, %r130, 1;
	setp.ne.s32 	%p11, %r130, 0;
	@%p11 bra 	$L__BB0_15;
$L__BB0_16:
	cvta.to.global.u64 	%rd28, %rd7;
	add.s64 	%rd30, %rd28, %rd14;
	st.global.f32 	[%rd30], %f112;
$L__BB0_17:
	ret;

}


// ===== COMPILED SASS (sm_100) =====

	.target	sm_100

	.elftype	@"ET_EXEC"


//--------------------- .note.nv.tkinfo           --------------------------
	.section	.note.nv.tkinfo,"",@"SHT_NOTE"
	.sectionflags	@"SHF_NOTE_NV_TKINFO"
	.tkinfo
        /*0018*/ 	.word	0x00000002
        /*0030*/ 	.string	""
        /*0030*/ 	.string	"ptxas"
        /*0030*/ 	.string	"Cuda compilation tools, release 13.0, V13.0.88"
        /*0030*/ 	.string	"Build cuda_13.0.r13.0/compiler.36424714_0"
        /*0030*/ 	.string	"-arch sm_100 -m 64 "



//--------------------- .note.nv.cuinfo           --------------------------
	.section	.note.nv.cuinfo,"",@"SHT_NOTE"
	.sectionflags	@"SHF_NOTE_NV_CUINFO"
        /*0018*/ 	.short	0x0002
        /*001a*/ 	.short	0x0064
        /*001c*/ 	.short	0x0082
	.zero		2


//--------------------- .nv.info                  --------------------------
	.section	.nv.info,"",@"SHT_CUDA_INFO"
	.align	4


	//----- nvinfo : EIATTR_REGCOUNT
	.align		4
        /*0000*/ 	.byte	0x04, 0x2f
        /*0002*/ 	.short	(.L_1 - .L_0)
	.align		4
.L_0:
        /*0004*/ 	.word	index@(_Z15spmv_csr_sharedPiS_PfS0_S0_i)
        /*0008*/ 	.word	0x00000020


	//----- nvinfo : EIATTR_FRAME_SIZE
	.align		4
.L_1:
        /*000c*/ 	.byte	0x04, 0x11
        /*000e*/ 	.short	(.L_3 - .L_2)
	.align		4
.L_2:
        /*0010*/ 	.word	index@(_Z15spmv_csr_sharedPiS_PfS0_S0_i)
        /*0014*/ 	.word	0x00000000


	//----- nvinfo : EIATTR_MIN_STACK_SIZE
	.align		4
.L_3:
        /*0018*/ 	.byte	0x04, 0x12
        /*001a*/ 	.short	(.L_5 - .L_4)
	.align		4
.L_4:
        /*001c*/ 	.word	index@(_Z15spmv_csr_sharedPiS_PfS0_S0_i)
        /*0020*/ 	.word	0x00000000
.L_5:


//--------------------- .nv.compat                --------------------------
	.section	.nv.compat,"",@"SHT_CUDA_COMPAT_INFO"
	.align	4
        /*0000*/ 	.byte	0x02, 0x09, 0x00, 0x00, 0x02, 0x02, 0x01, 0x00, 0x02, 0x05, 0x05, 0x00, 0x03, 0x07, 0x01, 0x01
        /*0010*/ 	.byte	0x02, 0x03, 0x00, 0x00, 0x02, 0x06, 0x01, 0x00, 0x04, 0x0b, 0x08, 0x00, 0x09, 0x00, 0x00, 0x00
        /*0020*/ 	.byte	0x00, 0x00, 0x00, 0x00


//--------------------- .nv.info._Z15spmv_csr_sharedPiS_PfS0_S0_i --------------------------
	.section	.nv.info._Z15spmv_csr_sharedPiS_PfS0_S0_i,"",@"SHT_CUDA_INFO"
	.sectionflags	@""
	.align	4


	//----- nvinfo : EIATTR_CUDA_API_VERSION
	.align		4
        /*0000*/ 	.byte	0x04, 0x37
        /*0002*/ 	.short	(.L_7 - .L_6)
.L_6:
        /*0004*/ 	.word	0x00000082


	//----- nvinfo : EIATTR_KPARAM_INFO
	.align		4
.L_7:
        /*0008*/ 	.byte	0x04, 0x17
        /*000a*/ 	.short	(.L_9 - .L_8)
.L_8:
        /*000c*/ 	.word	0x00000000
        /*0010*/ 	.short	0x0005
        /*0012*/ 	.short	0x0028
        /*0014*/ 	.byte	0x00, 0xf0, 0x11, 0x00


	//----- nvinfo : EIATTR_KPARAM_INFO
	.align		4
.L_9:
        /*0018*/ 	.byte	0x04, 0x17
        /*001a*/ 	.short	(.L_11 - .L_10)
.L_10:
        /*001c*/ 	.word	0x00000000
        /*0020*/ 	.short	0x0004
        /*0022*/ 	.short	0x0020
        /*0024*/ 	.byte	0x00, 0xf5, 0x21, 0x00


	//----- nvinfo : EIATTR_KPARAM_INFO
	.align		4
.L_11:
        /*0028*/ 	.byte	0x04, 0x17
        /*002a*/ 	.short	(.L_13 - .L_12)
.L_12:
        /*002c*/ 	.word	0x00000000
        /*0030*/ 	.short	0x0003
        /*0032*/ 	.short	0x0018
        /*0034*/ 	.byte	0x00, 0xf5, 0x21, 0x00


	//----- nvinfo : EIATTR_KPARAM_INFO
	.align		4
.L_13:
        /*0038*/ 	.byte	0x04, 0x17
        /*003a*/ 	.short	(.L_15 - .L_14)
.L_14:
        /*003c*/ 	.word	0x00000000
        /*0040*/ 	.short	0x0002
        /*0042*/ 	.short	0x0010
        /*0044*/ 	.byte	0x00, 0xf5, 0x21, 0x00


	//----- nvinfo : EIATTR_KPARAM_INFO
	.align		4
.L_15:
        /*0048*/ 	.byte	0x04, 0x17
        /*004a*/ 	.short	(.L_17 - .L_16)
.L_16:
        /*004c*/ 	.word	0x00000000
        /*0050*/ 	.short	0x0001
        /*0052*/ 	.short	0x0008
        /*0054*/ 	.byte	0x00, 0xf5, 0x21, 0x00


	//----- nvinfo : EIATTR_KPARAM_INFO
	.align		4
.L_17:
        /*0058*/ 	.byte	0x04, 0x17
        /*005a*/ 	.short	(.L_19 - .L_18)
.L_18:
        /*005c*/ 	.word	0x00000000
        /*0060*/ 	.short	0x0000
        /*0062*/ 	.short	0x0000
        /*0064*/ 	.byte	0x00, 0xf5, 0x21, 0x00


	//----- nvinfo : EIATTR_SPARSE_MMA_MASK
	.align		4
.L_19:
        /*0068*/ 	.byte	0x03, 0x50
        /*006a*/ 	.short	0x0000


	//----- nvinfo : EIATTR_MAXREG_COUNT
	.align		4
        /*006c*/ 	.byte	0x03, 0x1b
        /*006e*/ 	.short	0x00ff


	//----- nvinfo : EIATTR_NUM_BARRIERS
	.align		4
        /*0070*/ 	.byte	0x02, 0x4c
        /*0072*/ 	.byte	0x01
	.zero		1


	//----- nvinfo : EIATTR_MERCURY_ISA_VERSION
	.align		4
        /*0074*/ 	.byte	0x03, 0x5f
        /*0076*/ 	.short	0x0101


	//----- nvinfo : EIATTR_VRC_CTA_INIT_COUNT
	.align		4
        /*0078*/ 	.byte	0x02, 0x4a
	.zero		1
	.zero		1


	//----- nvinfo : EIATTR_EXIT_INSTR_OFFSETS
	.align		4
        /*007c*/ 	.byte	0x04, 0x1c
        /*007e*/ 	.short	(.L_21 - .L_20)


	//   ....[0]....
.L_20:
        /*0080*/ 	.word	0x00000120


	//   ....[1]....
        /*0084*/ 	.word	0x00000f70


	//----- nvinfo : EIATTR_CRS_STACK_SIZE
	.align		4
.L_21:
        /*0088*/ 	.byte	0x04, 0x1e
        /*008a*/ 	.short	(.L_23 - .L_22)
.L_22:
        /*008c*/ 	.word	0x00000000


	//----- nvinfo : EIATTR_CBANK_PARAM_SIZE
	.align		4
.L_23:
        /*0090*/ 	.byte	0x03, 0x19
        /*0092*/ 	.short	0x002c


	//----- nvinfo : EIATTR_PARAM_CBANK
	.align		4
        /*0094*/ 	.byte	0x04, 0x0a
        /*0096*/ 	.short	(.L_25 - .L_24)
	.align		4
.L_24:
        /*0098*/ 	.word	index@(.nv.constant0._Z15spmv_csr_sharedPiS_PfS0_S0_i)
        /*009c*/ 	.short	0x0380
        /*009e*/ 	.short	0x002c


	//----- nvinfo : EIATTR_SW_WAR
	.align		4
.L_25:
        /*00a0*/ 	.byte	0x04, 0x36
        /*00a2*/ 	.short	(.L_27 - .L_26)
.L_26:
        /*00a4*/ 	.word	0x00000008
.L_27:


//--------------------- .nv.callgraph             --------------------------
	.section	.nv.callgraph,"",@"SHT_CUDA_CALLGRAPH"
	.align	4
	.sectionentsize	8
	.align		4
        /*0000*/ 	.word	0x00000000
	.align		4
        /*0004*/ 	.word	0xffffffff
	.align		4
        /*0008*/ 	.word	0x00000000
	.align		4
        /*000c*/ 	.word	0xfffffffe
	.align		4
        /*0010*/ 	.word	0x00000000
	.align		4
        /*0014*/ 	.word	0xfffffffd
	.align		4
        /*0018*/ 	.word	0x00000000
	.align		4
        /*001c*/ 	.word	0xfffffffc


//--------------------- .text._Z15spmv_csr_sharedPiS_PfS0_S0_i --------------------------
	.section	.text._Z15spmv_csr_sharedPiS_PfS0_S0_i,"ax",@progbits
	.align	128
        .global         _Z15spmv_csr_sharedPiS_PfS0_S0_i
        .type           _Z15spmv_csr_sharedPiS_PfS0_S0_i,@function
        .size           _Z15spmv_csr_sharedPiS_PfS0_S0_i,(.L_x_11 - _Z15spmv_csr_sharedPiS_PfS0_S0_i)
        .other          _Z15spmv_csr_sharedPiS_PfS0_S0_i,@"STO_CUDA_ENTRY STV_DEFAULT"
_Z15spmv_csr_sharedPiS_PfS0_S0_i:
.text._Z15spmv_csr_sharedPiS_PfS0_S0_i:
[----:B------:R-:W-:Y:S01]  /*0000*/  LDC R1, c[0x0][0x37c] ;  /* 0x0000df00ff017b82 */ /* 0x000fe20000000800 */
[----:B------:R-:W0:Y:S01]  /*0010*/  S2R R7, SR_TID.X ;  /* 0x0000000000077919 */ /* 0x000e220000002100 */
[----:B------:R-:W1:Y:S06]  /*0020*/  LDCU.64 UR6, c[0x0][0x358] ;  /* 0x00006b00ff0677ac */ /* 0x000e6c0008000a00 */
[----:B------:R-:W2:Y:S01]  /*0030*/  S2UR UR4, SR_CTAID.X ;  /* 0x00000000000479c3 */ /* 0x000ea20000002500 */
[----:B------:R-:W3:Y:S01]  /*0040*/  LDCU UR5, c[0x0][0x3a8] ;  /* 0x00007500ff0577ac */ /* 0x000ee20008000800 */
[----:B0-----:R-:W-:-:S13]  /*0050*/  ISETP.GT.U32.AND P0, PT, R7, 0x3, PT ;  /* 0x000000030700780c */ /* 0x001fda0003f04070 */
[----:B------:R-:W0:Y:S02]  /*0060*/  @!P0 LDC.64 R2, c[0x0][0x398] ;  /* 0x0000e600ff028b82 */ /* 0x000e240000000a00 */
[----:B0-----:R-:W-:-:S06]  /*0070*/  @!P0 IMAD.WIDE.U32 R2, R7, 0x4, R2 ;  /* 0x0000000407028825 */ /* 0x001fcc00078e0002 */
[----:B-1----:R-:W4:Y:S01]  /*0080*/  @!P0 LDG.E R2, desc[UR6][R2.64] ;  /* 0x0000000602028981 */ /* 0x002f22000c1e1900 */
[----:B------:R-:W2:Y:S01]  /*0090*/  LDC R0, c[0x0][0x360] ;  /* 0x0000d800ff007b82 */ /* 0x000ea20000000800 */
[----:B------:R-:W-:Y:S01]  /*00a0*/  @!P0 MOV R4, 0x400 ;  /* 0x0000040000048802 */ /* 0x000fe20000000f00 */
[----:B------:R-:W0:Y:S01]  /*00b0*/  @!P0 S2R R5, SR_CgaCtaId ;  /* 0x0000000000058919 */ /* 0x000e220000008800 */
[----:B--2---:R-:W-:-:S05]  /*00c0*/  IMAD R0, R0, UR4, R7 ;  /* 0x0000000400007c24 */ /* 0x004fca000f8e0207 */
[----:B---3--:R-:W-:Y:S02]  /*00d0*/  ISETP.GE.AND P1, PT, R0, UR5, PT ;  /* 0x0000000500007c0c */ /* 0x008fe4000bf26270 */
[----:B0-----:R-:W-:-:S04]  /*00e0*/  @!P0 LEA R4, R5, R4, 0x18 ;  /* 0x0000000405048211 */ /* 0x001fc800078ec0ff */
[----:B------:R-:W-:-:S05]  /*00f0*/  @!P0 LEA R5, R7, R4, 0x2 ;  /* 0x0000000407058211 */ /* 0x000fca00078e10ff */
[----:B----4-:R0:W-:Y:S01]  /*0100*/  @!P0 STS [R5], R2 ;  /* 0x0000000205008388 */ /* 0x0101e20000000800 */
[----:B------:R-:W-:Y:S06]  /*0110*/  BAR.SYNC.DEFER_BLOCKING 0x0 ;  /* 0x0000000000007b1d */ /* 0x000fec0000010000 */
[----:B------:R-:W-:Y:S05]  /*0120*/  @P1 EXIT ;  /* 0x000000000000194d */ /* 0x000fea0003800000 */
[----:B0-----:R-:W0:Y:S02]  /*0130*/  LDC.64 R2, c[0x0][0x380] ;  /* 0x0000e000ff027b82 */ /* 0x001e240000000a00 */
[----:B0-----:R-:W-:-:S05]  /*0140*/  IMAD.WIDE R2, R0, 0x4, R2 ;  /* 0x0000000400027825 */ /* 0x001fca00078e0202 */
[----:B------:R-:W2:Y:S04]  /*0150*/  LDG.E R11, desc[UR6][R2.64] ;  /* 0x00000006020b7981 */ /* 0x000ea8000c1e1900 */
[----:B------:R-:W2:Y:S01]  /*0160*/  LDG.E R4, desc[UR6][R2.64+0x4] ;  /* 0x0000040602047981 */ /* 0x000ea2000c1e1900 */
[----:B------:R-:W-:Y:S01]  /*0170*/  BSSY.RECONVERGENT B0, `(.L_x_0) ;  /* 0x00000dc000007945 */ /* 0x000fe20003800200 */
[----:B------:R-:W-:Y:S01]  /*0180*/  IMAD.MOV.U32 R27, RZ, RZ, RZ ;  /* 0x000000ffff1b7224 */ /* 0x000fe200078e00ff */
[----:B--2---:R-:W-:-:S13]  /*0190*/  ISETP.GE.AND P0, PT, R11, R4, PT ;  /* 0x000000040b00720c */ /* 0x004fda0003f06270 */
[----:B------:R-:W-:Y:S05]  /*01a0*/  @P0 BRA `(.L_x_1) ;  /* 0x0000000c00600947 */ /* 0x000fea0003800000 */
[C---:B------:R-:W-:Y:S01]  /*01b0*/  VIADDMNMX R4, R11.reuse, 0x1, R4, !PT ;  /* 0x000000010b047846 */ /* 0x040fe20007800104 */
[----:B------:R-:W-:Y:S01]  /*01c0*/  BSSY.RECONVERGENT B1, `(.L_x_2) ;  /* 0x000006a000017945 */ /* 0x000fe20003800200 */
[----:B------:R-:W-:Y:S02]  /*01d0*/  HFMA2 R27, -RZ, RZ, 0, 0 ;  /* 0x00000000ff1b7431 */ /* 0x000fe400000001ff */
[C---:B------:R-:W-:Y:S01]  /*01e0*/  IADD3 R12, PT, PT, -R11.reuse, R4, RZ ;  /* 0x000000040b0c7210 */ /* 0x040fe20007ffe1ff */
[----:B------:R-:W-:-:S03]  /*01f0*/  IMAD.IADD R4, R11, 0x1, -R4 ;  /* 0x000000010b047824 */ /* 0x000fc600078e0a04 */
[----:B------:R-:W-:Y:S02]  /*0200*/  LOP3.LUT R25, R12, 0xf, RZ, 0xc0, !PT ;  /* 0x0000000f0c197812 */ /* 0x000fe400078ec0ff */
[----:B------:R-:W-:Y:S02]  /*0210*/  ISETP.GT.U32.AND P1, PT, R4, -0x10, PT ;  /* 0xfffffff00400780c */ /* 0x000fe40003f24070 */
[----:B------:R-:W-:-:S11]  /*0220*/  ISETP.NE.AND P0, PT, R25, RZ, PT ;  /* 0x000000ff1900720c */ /* 0x000fd60003f05270 */
[----:B------:R-:W-:Y:S05]  /*0230*/  @P1 BRA `(.L_x_3) ;  /* 0x0000000400881947 */ /* 0x000fea0003800000 */
[----:B------:R-:W0:Y:S01]  /*0240*/  S2R R6, SR_CgaCtaId ;  /* 0x0000000000067919 */ /* 0x000e220000008800 */
[----:B------:R-:W1:Y:S01]  /*0250*/  LDC.64 R2, c[0x0][0x390] ;  /* 0x0000e400ff027b82 */ /* 0x000e620000000a00 */
[----:B------:R-:W-:Y:S01]  /*0260*/  MOV R13, 0x400 ;  /* 0x00000400000d7802 */ /* 0x000fe20000000f00 */
[----:B------:R-:W-:Y:S01]  /*0270*/  IMAD.MOV.U32 R27, RZ, RZ, RZ ;  /* 0x000000ffff1b7224 */ /* 0x000fe200078e00ff */
[----:B------:R-:W-:-:S04]  /*0280*/  LOP3.LUT R10, R12, 0xfffffff0, RZ, 0xc0, !PT ;  /* 0xfffffff00c0a7812 */ /* 0x000fc800078ec0ff */
[----:B------:R-:W-:Y:S01]  /*0290*/  IADD3 R10, PT, PT, -R10, RZ, RZ ;  /* 0x000000ff0a0a7210 */ /* 0x000fe20007ffe1ff */
[----:B------:R-:W2:Y:S01]  /*02a0*/  LDC.64 R4, c[0x0][0x388] ;  /* 0x0000e200ff047b82 */ /* 0x000ea20000000a00 */
[----:B-1----:R-:W-:-:S05]  /*02b0*/  IADD3 R2, P1, PT, R2, 0x20, RZ ;  /* 0x0000002002027810 */ /* 0x002fca0007f3e0ff */
[----:B------:R-:W-:Y:S01]  /*02c0*/  IMAD.X R3, RZ, RZ, R3, P1 ;  /* 0x000000ffff037224 */ /* 0x000fe200008e0603 */
[----:B0-----:R-:W-:Y:S02]  /*02d0*/  LEA R13, R6, R13, 0x18 ;  /* 0x0000000d060d7211 */ /* 0x001fe400078ec0ff */
[----:B--2---:R-:W-:-:S04]  /*02e0*/  IADD3 R4, P2, PT, R4, 0x20, RZ ;  /* 0x0000002004047810 */ /* 0x004fc80007f5e0ff */
[----:B------:R-:W-:-:S09]  /*02f0*/  IADD3.X R5, PT, PT, RZ, R5, RZ, P2, !PT ;  /* 0x00000005ff057210 */ /* 0x000fd200017fe4ff */
.L_x_4:
[----:B------:R-:W-:-:S05]  /*0300*/  IMAD.WIDE R8, R11, 0x4, R4 ;  /* 0x000000040b087825 */ /* 0x000fca00078e0204 */
[----:B------:R-:W2:Y:S04]  /*0310*/  LDG.E R14, desc[UR6][R8.64+-0x20] ;  /* 0xffffe006080e7981 */ /* 0x000ea8000c1e1900 */
[----:B------:R-:W3:Y:S01]  /*0320*/  LDG.E R16, desc[UR6][R8.64+-0x1c] ;  /* 0xffffe40608107981 */ /* 0x000ee2000c1e1900 */
[----:B------:R-:W-:-:S03]  /*0330*/  IMAD.WIDE R6, R11, 0x4, R2 ;  /* 0x000000040b067825 */ /* 0x000fc600078e0202 */
[----:B------:R-:W4:Y:S04]  /*0340*/  LDG.E R22, desc[UR6][R8.64+-0x18] ;  /* 0xffffe80608167981 */ /* 0x000f28000c1e1900 */
[----:B------:R-:W5:Y:S04]  /*0350*/  LDG.E R18, desc[UR6][R6.64+-0x20] ;  /* 0xffffe00606127981 */ /* 0x000f68000c1e1900 */
[----:B------:R-:W5:Y:S04]  /*0360*/  LDG.E R20, desc[UR6][R8.64+-0x14] ;  /* 0xffffec0608147981 */ /* 0x000f68000c1e1900 */
[----:B------:R-:W5:Y:S04]  /*0370*/  LDG.E R17, desc[UR6][R6.64+-0x1c] ;  /* 0xffffe40606117981 */ /* 0x000f68000c1e1900 */
[----:B------:R-:W5:Y:S04]  /*0380*/  LDG.E R19, desc[UR6][R6.64+-0x18] ;  /* 0xffffe80606137981 */ /* 0x000f68000c1e1900 */
[----:B------:R-:W5:Y:S04]  /*0390*/  LDG.E R15, desc[UR6][R6.64+-0x14] ;  /* 0xffffec06060f7981 */ /* 0x000f68000c1e1900 */
[----:B------:R-:W5:Y:S01]  /*03a0*/  LDG.E R23, desc[UR6][R6.64+-0xc] ;  /* 0xfffff40606177981 */ /* 0x000f62000c1e1900 */
[----:B--2---:R-:W-:-:S03]  /*03b0*/  IMAD R21, R14, 0x4, R13 ;  /* 0x000000040e157824 */ /* 0x004fc600078e020d */
[----:B------:R-:W2:Y:S01]  /*03c0*/  LDG.E R14, desc[UR6][R8.64+-0x10] ;  /* 0xfffff006080e7981 */ /* 0x000ea2000c1e1900 */
[----:B---3--:R-:W-:-:S03]  /*03d0*/  LEA R24, R16, R13, 0x2 ;  /* 0x0000000d10187211 */ /* 0x008fc600078e10ff */
[----:B------:R-:W0:Y:S04]  /*03e0*/  LDS R21, [R21] ;  /* 0x0000000015157984 */ /* 0x000e280000000800 */
[----:B------:R-:W1:Y:S01]  /*03f0*/  LDS R24, [R24] ;  /* 0x0000000018187984 */ /* 0x000e620000000800 */
[----:B----4-:R-:W-:-:S03]  /*0400*/  IMAD R28, R22, 0x4, R13 ;  /* 0x00000004161c7824 */ /* 0x010fc600078e020d */
[----:B------:R-:W3:Y:S01]  /*0410*/  LDG.E R16, desc[UR6][R8.64+-0xc] ;  /* 0xfffff40608107981 */ /* 0x000ee2000c1e1900 */
[----:B-----5:R-:W-:-:S03]  /*0420*/  LEA R26, R20, R13, 0x2 ;  /* 0x0000000d141a7211 */ /* 0x020fc600078e10ff */
[----:B------:R-:W4:Y:S04]  /*0430*/  LDS R28, [R28] ;  /* 0x000000001c1c7984 */ /* 0x000f280000000800 */
[----:B------:R-:W5:Y:S04]  /*0440*/  LDG.E R20, desc[UR6][R8.64+-0x4] ;  /* 0xfffffc0608147981 */ /* 0x000f68000c1e1900 */
[----:B------:R-:W5:Y:S04]  /*0450*/  LDG.E R22, desc[UR6][R8.64] ;  /* 0x0000000608167981 */ /* 0x000f68000c1e1900 */
[----:B------:R-:W4:Y:S01]  /*0460*/  LDS R26, [R26] ;  /* 0x000000001a1a7984 */ /* 0x000f220000000800 */
[----:B0-----:R-:W-:-:S03]  /*0470*/  FFMA R27, R18, R21, R27 ;  /* 0x00000015121b7223 */ /* 0x001fc6000000001b */
[----:B------:R-:W5:Y:S01]  /*0480*/  LDG.E R18, desc[UR6][R8.64+-0x8] ;  /* 0xfffff80608127981 */ /* 0x000f62000c1e1900 */
[----:B-1----:R-:W-:-:S03]  /*0490*/  FFMA R27, R17, R24, R27 ;  /* 0x00000018111b7223 */ /* 0x002fc6000000001b */
[----:B------:R-:W5:Y:S04]  /*04a0*/  LDG.E R17, desc[UR6][R6.64+-0x10] ;  /* 0xfffff00606117981 */ /* 0x000f68000c1e1900 */
[----:B------:R-:W5:Y:S01]  /*04b0*/  LDG.E R21, desc[UR6][R6.64+-0x4] ;  /* 0xfffffc0606157981 */ /* 0x000f62000c1e1900 */
[----:B----4-:R-:W-:-:S03]  /*04c0*/  FFMA R24, R19, R28, R27 ;  /* 0x0000001c13187223 */ /* 0x010fc6000000001b */
[----:B------:R-:W4:Y:S01]  /*04d0*/  LDG.E R19, desc[UR6][R6.64+-0x8] ;  /* 0xfffff80606137981 */ /* 0x000f22000c1e1900 */
[----:B------:R-:W-:-:S03]  /*04e0*/  FFMA R24, R15, R26, R24 ;  /* 0x0000001a0f187223 */ /* 0x000fc60000000018 */
[----:B------:R-:W4:Y:S01]  /*04f0*/  LDG.E R15, desc[UR6][R6.64] ;  /* 0x00000006060f7981 */ /* 0x000f22000c1e1900 */
[----:B--2---:R-:W-:-:S05]  /*0500*/  IMAD R27, R14, 0x4, R13 ;  /* 0x000000040e1b7824 */ /* 0x004fca00078e020d */
[----:B------:R0:W1:Y:S01]  /*0510*/  LDS R14, [R27] ;  /* 0x000000001b0e7984 */ /* 0x0000620000000800 */
[----:B---3--:R-:W-:-:S03]  /*0520*/  LEA R28, R16, R13, 0x2 ;  /* 0x0000000d101c7211 */ /* 0x008fc600078e10ff */
[----:B0-----:R-:W2:Y:S04]  /*0530*/  LDG.E R27, desc[UR6][R6.64+0x1c] ;  /* 0x00001c06061b7981 */ /* 0x001ea8000c1e1900 */
[----:B------:R0:W3:Y:S01]  /*0540*/  LDS R16, [R28] ;  /* 0x000000001c107984 */ /* 0x0000e20000000800 */
[----:B-----5:R-:W-:Y:S01]  /*0550*/  LEA R29, R20, R13, 0x2 ;  /* 0x0000000d141d7211 */ /* 0x020fe200078e10ff */
[--C-:B------:R-:W-:Y:S02]  /*0560*/  IMAD R20, R22, 0x4, R13.reuse ;  /* 0x0000000416147824 */ /* 0x100fe400078e020d */
[----:B0-----:R-:W5:Y:S04]  /*0570*/  LDG.E R28, desc[UR6][R8.64+0x18] ;  /* 0x00001806081c7981 */ /* 0x001f68000c1e1900 */
[----:B------:R-:W-:Y:S01]  /*0580*/  LDS R20, [R20] ;  /* 0x0000000014147984 */ /* 0x000fe20000000800 */
[----:B------:R-:W-:-:S03]  /*0590*/  IMAD R26, R18, 0x4, R13 ;  /* 0x00000004121a7824 */ /* 0x000fc600078e020d */
[----:B------:R0:W-:Y:S04]  /*05a0*/  LDS R18, [R29] ;  /* 0x000000001d127984 */ /* 0x0001e80000000800 */
[----:B------:R-:W4:Y:S01]  /*05b0*/  LDS R26, [R26] ;  /* 0x000000001a1a7984 */ /* 0x000f220000000800 */
[----:B-1----:R-:W-:-:S03]  /*05c0*/  FFMA R14, R17, R14, R24 ;  /* 0x0000000e110e7223 */ /* 0x002fc60000000018 */
[----:B------:R-:W2:Y:S01]  /*05d0*/  LDG.E R24, desc[UR6][R8.64+0x10] ;  /* 0x0000100608187981 */ /* 0x000ea2000c1e1900 */
[----:B---3--:R-:W-:-:S03]  /*05e0*/  FFMA R16, R23, R16, R14 ;  /* 0x0000001017107223 */ /* 0x008fc6000000000e */
[----:B------:R-:W3:Y:S04]  /*05f0*/  LDG.E R14, desc[UR6][R8.64+0x4] ;  /* 0x00000406080e7981 */ /* 0x000ee8000c1e1900 */
[----:B0-----:R-:W5:Y:S04]  /*0600*/  LDG.E R29, desc[UR6][R8.64+0x1c] ;  /* 0x00001c06081d7981 */ /* 0x001f68000c1e1900 */
[----:B------:R-:W5:Y:S04]  /*0610*/  LDG.E R23, desc[UR6][R6.64+0x8] ;  /* 0x0000080606177981 */ /* 0x000f68000c1e1900 */
[----:B------:R-:W5:Y:S01]  /*0620*/  LDG.E R17, desc[UR6][R6.64+0x18] ;  /* 0x0000180606117981 */ /* 0x000f62000c1e1900 */
[----:B----4-:R-:W-:-:S03]  /*0630*/  FFMA R22, R19, R26, R16 ;  /* 0x0000001a13167223 */ /* 0x010fc60000000010 */
[----:B------:R-:W4:Y:S01]  /*0640*/  LDG.E R16, desc[UR6][R8.64+0x8] ;  /* 0x0000080608107981 */ /* 0x000f22000c1e1900 */
[----:B------:R-:W-:-:S03]  /*0650*/  FFMA R22, R21, R18, R22 ;  /* 0x0000001215167223 */ /* 0x000fc60000000016 */
[----:B------:R-:W4:Y:S01]  /*0660*/  LDG.E R18, desc[UR6][R8.64+0xc] ;  /* 0x00000c0608127981 */ /* 0x000f22000c1e1900 */
[----:B------:R-:W-:-:S03]  /*0670*/  FFMA R15, R15, R20, R22 ;  /* 0x000000140f0f7223 */ /* 0x000fc60000000016 */
[----:B------:R-:W4:Y:S04]  /*0680*/  LDG.E R22, desc[UR6][R8.64+0x14] ;  /* 0x0000140608167981 */ /* 0x000f28000c1e1900 */
[----:B------:R-:W4:Y:S04]  /*0690*/  LDG.E R26, desc[UR6][R6.64+0x4] ;  /* 0x00000406061a7981 */ /* 0x000f28000c1e1900 */
[----:B------:R-:W4:Y:S04]  /*06a0*/  LDG.E R21, desc[UR6][R6.64+0xc] ;  /* 0x00000c0606157981 */ /* 0x000f28000c1e1900 */
[----:B------:R-:W4:Y:S04]  /*06b0*/  LDG.E R20, desc[UR6][R6.64+0x10] ;  /* 0x0000100606147981 */ /* 0x000f28000c1e1900 */
[----:B------:R0:W4:Y:S01]  /*06c0*/  LDG.E R19, desc[UR6][R6.64+0x14] ;  /* 0x0000140606137981 */ /* 0x000122000c1e1900 */
[----:B------:R-:W-:-:S04]  /*06d0*/  IADD3 R10, PT, PT, R10, 0x10, RZ ;  /* 0x000000100a0a7810 */ /* 0x000fc80007ffe0ff */
[----:B------:R-:W-:Y:S02]  /*06e0*/  ISETP.NE.AND P1, PT, R10, RZ, PT ;  /* 0x000000ff0a00720c */ /* 0x000fe40003f25270 */
[----:B------:R-:W-:Y:S02]  /*06f0*/  IADD3 R11, PT, PT, R11, 0x10, RZ ;  /* 0x000000100b0b7810 */ /* 0x000fe40007ffe0ff */
[----:B---3--:R-:W-:-:S06]  /*0700*/  LEA R14, R14, R13, 0x2 ;  /* 0x0000000d0e0e7211 */ /* 0x008fcc00078e10ff */
[----:B------:R-:W1:Y:S01]  /*0710*/  LDS R14, [R14] ;  /* 0x000000000e0e7984 */ /* 0x000e620000000800 */
[----:B--2---:R-:W-:-:S05]  /*0720*/  IMAD R24, R24, 0x4, R13 ;  /* 0x0000000418187824 */ /* 0x004fca00078e020d */
[----:B0-----:R-:W-:Y:S01]  /*0730*/  LDS R7, [R24] ;  /* 0x0000000018077984 */ /* 0x001fe20000000800 */
[----:B-----5:R-:W-:-:S06]  /*0740*/  IMAD R8, R29, 0x4, R13 ;  /* 0x000000041d087824 */ /* 0x020fcc00078e020d */
[----:B------:R-:W-:Y:S01]  /*0750*/  LDS R8, [R8] ;  /* 0x0000000008087984 */ /* 0x000fe20000000800 */
[----:B----4-:R-:W-:Y:S01]  /*0760*/  IMAD R16, R16, 0x4, R13 ;  /* 0x0000000410107824 */ /* 0x010fe200078e020d */
[----:B------:R-:W-:-:S05]  /*0770*/  LEA R18, R18, R13, 0x2 ;  /* 0x0000000d12127211 */ /* 0x000fca00078e10ff */
[----:B------:R-:W0:Y:S01]  /*0780*/  LDS R16, [R16] ;  /* 0x0000000010107984 */ /* 0x000e220000000800 */
[----:B------:R-:W-:-:S03]  /*0790*/  LEA R6, R22, R13, 0x2 ;  /* 0x0000000d16067211 */ /* 0x000fc600078e10ff */
[----:B------:R-:W2:Y:S01]  /*07a0*/  LDS R18, [R18] ;  /* 0x0000000012127984 */ /* 0x000ea20000000800 */
[----:B------:R-:W-:-:S03]  /*07b0*/  LEA R22, R28, R13, 0x2 ;  /* 0x0000000d1c167211 */ /* 0x000fc600078e10ff */
[----:B------:R-:W3:Y:S04]  /*07c0*/  LDS R6, [R6] ;  /* 0x0000000006067984 */ /* 0x000ee80000000800 */
[----:B------:R-:W4:Y:S01]  /*07d0*/  LDS R22, [R22] ;  /* 0x0000000016167984 */ /* 0x000f220000000800 */
[----:B-1----:R-:W-:-:S04]  /*07e0*/  FFMA R14, R26, R14, R15 ;  /* 0x0000000e1a0e7223 */ /* 0x002fc8000000000f */
[----:B0-----:R-:W-:-:S04]  /*07f0*/  FFMA R14, R23, R16, R14 ;  /* 0x00000010170e7223 */ /* 0x001fc8000000000e */
[----:B--2---:R-:W-:-:S04]  /*0800*/  FFMA R21, R21, R18, R14 ;  /* 0x0000001215157223 */ /* 0x004fc8000000000e */
[----:B------:R-:W-:-:S04]  /*0810*/  FFMA R20, R20, R7, R21 ;  /* 0x0000000714147223 */ /* 0x000fc80000000015 */
[----:B---3--:R-:W-:-:S04]  /*0820*/  FFMA R20, R19, R6, R20 ;  /* 0x0000000613147223 */ /* 0x008fc80000000014 */
[----:B----4-:R-:W-:-:S04]  /*0830*/  FFMA R20, R17, R22, R20 ;  /* 0x0000001611147223 */ /* 0x010fc80000000014 */
[----:B------:R-:W-:Y:S01]  /*0840*/  FFMA R27, R27, R8, R20 ;  /* 0x000000081b1b7223 */ /* 0x000fe20000000014 */
[----:B------:R-:W-:Y:S06]  /*0850*/  @P1 BRA `(.L_x_4) ;  /* 0xfffffff800a81947 */ /* 0x000fec000383ffff */
.L_x_3:
[----:B------:R-:W-:Y:S05]  /*0860*/  BSYNC.RECONVERGENT B1 ;  /* 0x0000000000017941 */ /* 0x000fea0003800200 */
.L_x_2:
[----:B------:R-:W-:Y:S05]  /*0870*/  @!P0 BRA `(.L_x_1) ;  /* 0x0000000400ac8947 */ /* 0x000fea0003800000 */
[----:B------:R-:W-:Y:S01]  /*0880*/  ISETP.GE.U32.AND P0, PT, R25, 0x8, PT ;  /* 0x000000081900780c */ /* 0x000fe20003f06070 */
[----:B------:R-:W-:Y:S01]  /*0890*/  BSSY.RECONVERGENT B1, `(.L_x_5) ;  /* 0x0000034000017945 */ /* 0x000fe20003800200 */
[----:B------:R-:W-:-:S04]  /*08a0*/  LOP3.LUT R21, R12, 0x7, RZ, 0xc0, !PT ;  /* 0x000000070c157812 */ /* 0x000fc800078ec0ff */
[----:B------:R-:W-:-:S07]  /*08b0*/  ISETP.NE.AND P1, PT, R21, RZ, PT ;  /* 0x000000ff1500720c */ /* 0x000fce0003f25270 */
[----:B------:R-:W-:Y:S06]  /*08c0*/  @!P0 BRA `(.L_x_6) ;  /* 0x0000000000c08947 */ /* 0x000fec0003800000 */
[----:B------:R-:W0:Y:S08]  /*08d0*/  LDC.64 R22, c[0x0][0x388] ;  /* 0x0000e200ff167b82 */ /* 0x000e300000000a00 */
[----:B------:R-:W1:Y:S01]  /*08e0*/  LDC.64 R2, c[0x0][0x390] ;  /* 0x0000e400ff027b82 */ /* 0x000e620000000a00 */
[----:B0-----:R-:W-:-:S05]  /*08f0*/  IMAD.WIDE R22, R11, 0x4, R22 ;  /* 0x000000040b167825 */ /* 0x001fca00078e0216 */
[----:B------:R-:W2:Y:S04]  /*0900*/  LDG.E R20, desc[UR6][R22.64] ;  /* 0x0000000616147981 */ /* 0x000ea8000c1e1900 */
[----:B------:R-:W3:Y:S04]  /*0910*/  LDG.E R24, desc[UR6][R22.64+0x4] ;  /* 0x0000040616187981 */ /* 0x000ee8000c1e1900 */
[----:B------:R-:W4:Y:S04]  /*0920*/  LDG.E R17, desc[UR6][R22.64+0x8] ;  /* 0x0000080616117981 */ /* 0x000f28000c1e1900 */
[----:B------:R-:W5:Y:S04]  /*0930*/  LDG.E R8, desc[UR6][R22.64+0xc] ;  /* 0x00000c0616087981 */ /* 0x000f68000c1e1900 */
[----:B------:R-:W5:Y:S04]  /*0940*/  LDG.E R7, desc[UR6][R22.64+0x10] ;  /* 0x0000100616077981 */ /* 0x000f68000c1e1900 */
[----:B------:R-:W5:Y:S04]  /*0950*/  LDG.E R5, desc[UR6][R22.64+0x14] ;  /* 0x0000140616057981 */ /* 0x000f68000c1e1900 */
[----:B------:R-:W5:Y:S04]  /*0960*/  LDG.E R4, desc[UR6][R22.64+0x18] ;  /* 0x0000180616047981 */ /* 0x000f68000c1e1900 */
[----:B------:R3:W5:Y:S01]  /*0970*/  LDG.E R6, desc[UR6][R22.64+0x1c] ;  /* 0x00001c0616067981 */ /* 0x000762000c1e1900 */
[----:B-1----:R-:W-:-:S05]  /*0980*/  IMAD.WIDE R2, R11, 0x4, R2 ;  /* 0x000000040b027825 */ /* 0x002fca00078e0202 */
[----:B------:R-:W5:Y:S04]  /*0990*/  LDG.E R18, desc[UR6][R2.64] ;  /* 0x0000000602127981 */ /* 0x000f68000c1e1900 */
[----:B------:R-:W5:Y:S04]  /*09a0*/  LDG.E R9, desc[UR6][R2.64+0x4] ;  /* 0x0000040602097981 */ /* 0x000f68000c1e1900 */
[----:B------:R-:W5:Y:S04]  /*09b0*/  LDG.E R10, desc[UR6][R2.64+0x8] ;  /* 0x00000806020a7981 */ /* 0x000f68000c1e1900 */
[----:B------:R-:W5:Y:S04]  /*09c0*/  LDG.E R13, desc[UR6][R2.64+0xc] ;  /* 0x00000c06020d7981 */ /* 0x000f68000c1e1900 */
[----:B------:R-:W5:Y:S04]  /*09d0*/  LDG.E R14, desc[UR6][R2.64+0x10] ;  /* 0x00001006020e7981 */ /* 0x000f68000c1e1900 */
[----:B------:R-:W5:Y:S04]  /*09e0*/  LDG.E R15, desc[UR6][R2.64+0x14] ;  /* 0x00001406020f7981 */ /* 0x000f68000c1e1900 */
[----:B------:R-:W5:Y:S04]  /*09f0*/  LDG.E R16, desc[UR6][R2.64+0x18] ;  /* 0x0000180602107981 */ /* 0x000f68000c1e1900 */
[----:B------:R0:W5:Y:S01]  /*0a00*/  LDG.E R19, desc[UR6][R2.64+0x1c] ;  /* 0x00001c0602137981 */ /* 0x000162000c1e1900 */
[----:B------:R-:W1:Y:S01]  /*0a10*/  S2UR UR5, SR_CgaCtaId ;  /* 0x00000000000579c3 */ /* 0x000e620000008800 */
[----:B------:R-:W-:Y:S01]  /*0a20*/  UMOV UR4, 0x400 ;  /* 0x0000040000047882 */ /* 0x000fe20000000000 */
[----:B------:R-:W-:Y:S01]  /*0a30*/  VIADD R11, R11, 0x8 ;  /* 0x000000080b0b7836 */ /* 0x000fe20000000000 */
[----:B-1----:R-:W-:-:S06]  /*0a40*/  ULEA UR4, UR5, UR4, 0x18 ;  /* 0x0000000405047291 */ /* 0x002fcc000f8ec0ff */
[----:B--2---:R-:W-:Y:S02]  /*0a50*/  LEA R20, R20, UR4, 0x2 ;  /* 0x0000000414147c11 */ /* 0x004fe4000f8e10ff */
[----:B---3--:R-:W-:-:S04]  /*0a60*/  LEA R22, R24, UR4, 0x2 ;  /* 0x0000000418167c11 */ /* 0x008fc8000f8e10ff */
[----:B------:R-:W1:Y:S01]  /*0a70*/  LDS R20, [R20] ;  /* 0x0000000014147984 */ /* 0x000e620000000800 */
[----:B----4-:R-:W-:-:S03]  /*0a80*/  LEA R17, R17, UR4, 0x2 ;  /* 0x0000000411117c11 */ /* 0x010fc6000f8e10ff */
[----:B------:R-:W2:Y:S01]  /*0a90*/  LDS R22, [R22] ;  /* 0x0000000016167984 */ /* 0x000ea20000000800 */
[----:B-----5:R-:W-:-:S03]  /*0aa0*/  LEA R8, R8, UR4, 0x2 ;  /* 0x0000000408087c11 */ /* 0x020fc6000f8e10ff */
[----:B------:R-:W3:Y:S01]  /*0ab0*/  LDS R17, [R17] ;  /* 0x0000000011117984 */ /* 0x000ee20000000800 */
[----:B0-----:R-:W-:-:S03]  /*0ac0*/  LEA R3, R7, UR4, 0x2 ;  /* 0x0000000407037c11 */ /* 0x001fc6000f8e10ff */
[----:B------:R-:W0:Y:S01]  /*0ad0*/  LDS R2, [R8] ;  /* 0x0000000008027984 */ /* 0x000e220000000800 */
[----:B------:R-:W-:-:S03]  /*0ae0*/  LEA R5, R5, UR4, 0x2 ;  /* 0x0000000405057c11 */ /* 0x000fc6000f8e10ff */
[----:B------:R-:W4:Y:S01]  /*0af0*/  LDS R3, [R3] ;  /* 0x0000000003037984 */ /* 0x000f220000000800 */
[----:B------:R-:W-:-:S03]  /*0b00*/  LEA R4, R4, UR4, 0x2 ;  /* 0x0000000404047c11 */ /* 0x000fc6000f8e10ff */
[----:B------:R-:W5:Y:S01]  /*0b10*/  LDS R5, [R5] ;  /* 0x0000000005057984 */ /* 0x000f620000000800 */
[----:B------:R-:W-:-:S03]  /*0b20*/  LEA R6, R6, UR4, 0x2 ;  /* 0x0000000406067c11 */ /* 0x000fc6000f8e10ff */
[----:B------:R-:W5:Y:S04]  /*0b30*/  LDS R4, [R4] ;  /* 0x0000000004047984 */ /* 0x000f680000000800 */
[----:B------:R-:W5:Y:S01]  /*0b40*/  LDS R6, [R6] ;  /* 0x0000000006067984 */ /* 0x000f620000000800 */
[----:B-1----:R-:W-:-:S04]  /*0b50*/  FFMA R18, R18, R20, R27 ;  /* 0x0000001412127223 */ /* 0x002fc8000000001b */
[----:B--2---:R-:W-:-:S04]  /*0b60*/  FFMA R9, R9, R22, R18 ;  /* 0x0000001609097223 */ /* 0x004fc80000000012 */
[----:B---3--:R-:W-:-:S04]  /*0b70*/  FFMA R10, R10, R17, R9 ;  /* 0x000000110a0a7223 */ /* 0x008fc80000000009 */
[----:B0-----:R-:W-:-:S04]  /*0b80*/  FFMA R13, R13, R2, R10 ;  /* 0x000000020d0d7223 */ /* 0x001fc8000000000a */
[----:B----4-:R-:W-:-:S04]  /*0b90*/  FFMA R14, R14, R3, R13 ;  /* 0x000000030e0e7223 */ /* 0x010fc8000000000d */
[----:B-----5:R-:W-:-:S04]  /*0ba0*/  FFMA R15, R15, R5, R14 ;  /* 0x000000050f0f7223 */ /* 0x020fc8000000000e */
[----:B------:R-:W-:-:S04]  /*0bb0*/  FFMA R16, R16, R4, R15 ;  /* 0x0000000410107223 */ /* 0x000fc8000000000f */
[----:B------:R-:W-:-:S07]  /*0bc0*/  FFMA R27, R19, R6, R16 ;  /* 0x00000006131b7223 */ /* 0x000fce0000000010 */
.L_x_6:
[----:B------:R-:W-:Y:S05]  /*0bd0*/  BSYNC.RECONVERGENT B1 ;  /* 0x0000000000017941 */ /* 0x000fea0003800200 */
.L_x_5:
[----:B------:R-:W-:Y:S05]  /*0be0*/  @!P1 BRA `(.L_x_1) ;  /* 0x0000000000d09947 */ /* 0x000fea0003800000 */
[----:B------:R-:W-:Y:S01]  /*0bf0*/  ISETP.GE.U32.AND P0, PT, R21, 0x4, PT ;  /* 0x000000041500780c */ /* 0x000fe20003f06070 */
[----:B------:R-:W-:Y:S01]  /*0c00*/  BSSY.RECONVERGENT B1, `(.L_x_7) ;  /* 0x0000020000017945 */ /* 0x000fe20003800200 */
[----:B------:R-:W-:-:S04]  /*0c10*/  LOP3.LUT R12, R12, 0x3, RZ, 0xc0, !PT ;  /* 0x000000030c0c7812 */ /* 0x000fc800078ec0ff */
[----:B------:R-:W-:-:S07]  /*0c20*/  ISETP.NE.AND P1, PT, R12, RZ, PT ;  /* 0x000000ff0c00720c */ /* 0x000fce0003f25270 */
[----:B------:R-:W-:Y:S06]  /*0c30*/  @!P0 BRA `(.L_x_8) ;  /* 0x0000000000708947 */ /* 0x000fec0003800000 */
[----:B------:R-:W0:Y:S02]  /*0c40*/  LDC.64 R2, c[0x0][0x388] ;  /* 0x0000e200ff027b82 */ /* 0x000e240000000a00 */
[----:B0-----:R-:W-:-:S06]  /*0c50*/  IMAD.WIDE R4, R11, 0x4, R2 ;  /* 0x000000040b047825 */ /* 0x001fcc00078e0202 */
[----:B------:R-:W0:Y:S01]  /*0c60*/  LDC.64 R2, c[0x0][0x390] ;  /* 0x0000e400ff027b82 */ /* 0x000e220000000a00 */
[----:B------:R-:W2:Y:S04]  /*0c70*/  LDG.E R7, desc[UR6][R4.64] ;  /* 0x0000000604077981 */ /* 0x000ea8000c1e1900 */
[----:B------:R-:W3:Y:S04]  /*0c80*/  LDG.E R8, desc[UR6][R4.64+0x4] ;  /* 0x0000040604087981 */ /* 0x000ee8000c1e1900 */
[----:B------:R-:W4:Y:S04]  /*0c90*/  LDG.E R10, desc[UR6][R4.64+0x8] ;  /* 0x00000806040a7981 */ /* 0x000f28000c1e1900 */
[----:B------:R-:W5:Y:S01]  /*0ca0*/  LDG.E R14, desc[UR6][R4.64+0xc] ;  /* 0x00000c06040e7981 */ /* 0x000f62000c1e1900 */
[----:B0-----:R-:W-:-:S05]  /*0cb0*/  IMAD.WIDE R2, R11, 0x4, R2 ;  /* 0x000000040b027825 */ /* 0x001fca00078e0202 */
[----:B------:R-:W5:Y:S04]  /*0cc0*/  LDG.E R6, desc[UR6][R2.64] ;  /* 0x0000000602067981 */ /* 0x000f68000c1e1900 */
[----:B------:R-:W5:Y:S04]  /*0cd0*/  LDG.E R9, desc[UR6][R2.64+0x4] ;  /* 0x0000040602097981 */ /* 0x000f68000c1e1900 */
[----:B------:R-:W5:Y:S04]  /*0ce0*/  LDG.E R13, desc[UR6][R2.64+0x8] ;  /* 0x00000806020d7981 */ /* 0x000f68000c1e1900 */
[----:B------:R-:W5:Y:S01]  /*0cf0*/  LDG.E R15, desc[UR6][R2.64+0xc] ;  /* 0x00000c06020f7981 */ /* 0x000f62000c1e1900 */
[----:B------:R-:W0:Y:S01]  /*0d00*/  S2UR UR5, SR_CgaCtaId ;  /* 0x00000000000579c3 */ /* 0x000e220000008800 */
[----:B------:R-:W-:Y:S01]  /*0d10*/  UMOV UR4, 0x400 ;  /* 0x0000040000047882 */ /* 0x000fe20000000000 */
[----:B------:R-:W-:Y:S01]  /*0d20*/  IADD3 R11, PT, PT, R11, 0x4, RZ ;  /* 0x000000040b0b7810 */ /* 0x000fe20007ffe0ff */
[----:B0-----:R-:W-:-:S06]  /*0d30*/  ULEA UR4, UR5, UR4, 0x18 ;  /* 0x0000000405047291 */ /* 0x001fcc000f8ec0ff */
[----:B--2---:R-:W-:Y:S02]  /*0d40*/  LEA R7, R7, UR4, 0x2 ;  /* 0x0000000407077c11 */ /* 0x004fe4000f8e10ff */
[----:B---3--:R-:W-:-:S04]  /*0d50*/  LEA R8, R8, UR4, 0x2 ;  /* 0x0000000408087c11 */ /* 0x008fc8000f8e10ff */
[----:B------:R-:W0:Y:S01]  /*0d60*/  LDS R7, [R7] ;  /* 0x0000000007077984 */ /* 0x000e220000000800 */
[----:B----4-:R-:W-:-:S03]  /*0d70*/  LEA R10, R10, UR4, 0x2 ;  /* 0x000000040a0a7c11 */ /* 0x010fc6000f8e10ff */
[----:B------:R-:W1:Y:S01]  /*0d80*/  LDS R8, [R8] ;  /* 0x0000000008087984 */ /* 0x000e620000000800 */
[----:B-----5:R-:W-:-:S03]  /*0d90*/  LEA R14, R14, UR4, 0x2 ;  /* 0x000000040e0e7c11 */ /* 0x020fc6000f8e10ff */
[----:B------:R-:W2:Y:S04]  /*0da0*/  LDS R10, [R10] ;  /* 0x000000000a0a7984 */ /* 0x000ea80000000800 */
[----:B------:R-:W3:Y:S01]  /*0db0*/  LDS R14, [R14] ;  /* 0x000000000e0e7984 */ /* 0x000ee20000000800 */
[----:B0-----:R-:W-:-:S04]  /*0dc0*/  FFMA R6, R6, R7, R27 ;  /* 0x0000000706067223 */ /* 0x001fc8000000001b */
[----:B-1----:R-:W-:-:S04]  /*0dd0*/  FFMA R6, R9, R8, R6 ;  /* 0x0000000809067223 */ /* 0x002fc80000000006 */
[----:B--2---:R-:W-:-:S04]  /*0de0*/  FFMA R6, R13, R10, R6 ;  /* 0x0000000a0d067223 */ /* 0x004fc80000000006 */
[----:B---3--:R-:W-:-:S07]  /*0df0*/  FFMA R27, R15, R14, R6 ;  /* 0x0000000e0f1b7223 */ /* 0x008fce0000000006 */
.L_x_8:
[----:B------:R-:W-:Y:S05]  /*0e00*/  BSYNC.RECONVERGENT B1 ;  /* 0x0000000000017941 */ /* 0x000fea0003800200 */
.L_x_7:
[----:B------:R-:W-:Y:S05]  /*0e10*/  @!P1 BRA `(.L_x_1) ;  /* 0x0000000000449947 */ /* 0x000fea0003800000 */
[----:B------:R-:W0:Y:S01]  /*0e20*/  S2R R7, SR_CgaCtaId ;  /* 0x0000000000077919 */ /* 0x000e220000008800 */
[----:B------:R-:W1:Y:S01]  /*0e30*/  LDC.64 R4, c[0x0][0x388] ;  /* 0x0000e200ff047b82 */ /* 0x000e620000000a00 */
[----:B------:R-:W-:Y:S02]  /*0e40*/  MOV R6, 0x400 ;  /* 0x0000040000067802 */ /* 0x000fe40000000f00 */
[----:B------:R-:W-:-:S05]  /*0e50*/  IADD3 R12, PT, PT, -R12, RZ, RZ ;  /* 0x000000ff0c0c7210 */ /* 0x000fca0007ffe1ff */
[----:B------:R-:W2:Y:S01]  /*0e60*/  LDC.64 R2, c[0x0][0x390] ;  /* 0x0000e400ff027b82 */ /* 0x000ea20000000a00 */
[----:B0-----:R-:W-:-:S07]  /*0e70*/  LEA R13, R7, R6, 0x18 ;  /* 0x00000006070d7211 */ /* 0x001fce00078ec0ff */
.L_x_9:
[----:B-1----:R-:W-:-:S06]  /*0e80*/  IMAD.WIDE R6, R11, 0x4, R4 ;  /* 0x000000040b067825 */ /* 0x002fcc00078e0204 */
[----:B------:R-:W3:Y:S01]  /*0e90*/  LDG.E R6, desc[UR6][R6.64] ;  /* 0x0000000606067981 */ /* 0x000ee2000c1e1900 */
[----:B--2---:R-:W-:-:S06]  /*0ea0*/  IMAD.WIDE R8, R11, 0x4, R2 ;  /* 0x000000040b087825 */ /* 0x004fcc00078e0202 */
[----:B------:R-:W2:Y:S01]  /*0eb0*/  LDG.E R8, desc[UR6][R8.64] ;  /* 0x0000000608087981 */ /* 0x000ea2000c1e1900 */
[----:B------:R-:W-:Y:S02]  /*0ec0*/  IADD3 R12, PT, PT, R12, 0x1, RZ ;  /* 0x000000010c0c7810 */ /* 0x000fe40007ffe0ff */
[----:B------:R-:W-:Y:S02]  /*0ed0*/  IADD3 R11, PT, PT, R11, 0x1, RZ ;  /* 0x000000010b0b7810 */ /* 0x000fe40007ffe0ff */
[----:B------:R-:W-:Y:S01]  /*0ee0*/  ISETP.NE.AND P0, PT, R12, RZ, PT ;  /* 0x000000ff0c00720c */ /* 0x000fe20003f05270 */
[----:B---3--:R-:W-:-:S06]  /*0ef0*/  IMAD R10, R6, 0x4, R13 ;  /* 0x00000004060a7824 */ /* 0x008fcc00078e020d */
[----:B------:R-:W2:Y:S02]  /*0f00*/  LDS R10, [R10] ;  /* 0x000000000a0a7984 */ /* 0x000ea40000000800 */
[----:B--2---:R-:W-:-:S04]  /*0f10*/  FFMA R27, R8, R10, R27 ;  /* 0x0000000a081b7223 */ /* 0x004fc8000000001b */
[----:B------:R-:W-:Y:S05]  /*0f20*/  @P0 BRA `(.L_x_9) ;  /* 0xfffffffc00d40947 */ /* 0x000fea000383ffff */
.L_x_1:
[----:B------:R-:W-:Y:S05]  /*0f30*/  BSYNC.RECONVERGENT B0 ;  /* 0x0000000000007941 */ /* 0x000fea0003800200 */
.L_x_0:
[----:B------:R-:W0:Y:S02]  /*0f40*/  LDC.64 R2, c[0x0][0x3a0] ;  /* 0x0000e800ff027b82 */ /* 0x000e240000000a00 */
[----:B0-----:R-:W-:-:S05]  /*0f50*/  IMAD.WIDE R2, R0, 0x4, R2 ;  /* 0x0000000400027825 */ /* 0x001fca00078e0202 */
[----:B------:R-:W-:Y:S01]  /*0f60*/  STG.E desc[UR6][R2.64], R27 ;  /* 0x0000001b02007986 */ /* 0x000fe2000c101906 */
[----:B------:R-:W-:Y:S05]  /*0f70*/  EXIT ;  /* 0x000000000000794d */ /* 0x000fea0003800000 */
.L_x_10:
[----:B------:R-:W-:-:S00]  /*0f80*/  BRA `(.L_x_10) ;  /* 0xfffffffc00fc7947 */ /* 0x000fc0000383ffff */
[----:B------:R-:W-:-:S00]  /*0f90*/  NOP ;  /* 0x0000000000007918 */ /* 0x000fc00000000000 */
        /* <DEDUP_REMOVED lines=14> */
.L_x_11:


//--------------------- .nv.shared._Z15spmv_csr_sharedPiS_PfS0_S0_i --------------------------
	.section	.nv.shared._Z15spmv_csr_sharedPiS_PfS0_S0_i,"aw",@nobits
	.sectionflags	@""
	.align	4
.nv.shared._Z15spmv_csr_sharedPiS_PfS0_S0_i:
	.zero		1040


//--------------------- .nv.shared.reserved.0     --------------------------
	.section	.nv.shared.reserved.0,"aw",@nobits
	.weak		__nv_reservedSMEM_offset_0_alias
	.size		__nv_reservedSMEM_offset_0_alias, 0, 64
	.other		__nv_reservedSMEM_offset_0_alias,@"STO_CUDA_RESERVED_SHARED STV_DEFAULT"
__nv_reservedSMEM_offset_0_alias:
	.zero		0
	.zero		64


//--------------------- .nv.constant0._Z15spmv_csr_sharedPiS_PfS0_S0_i --------------------------
	.section	.nv.constant0._Z15spmv_csr_sharedPiS_PfS0_S0_i,"a",@progbits
	.sectionflags	@""
	.align	4
.nv.constant0._Z15spmv_csr_sharedPiS_PfS0_S0_i:
	.zero		940


//--------------------- SYMBOLS --------------------------

	.type		.nv.reservedSmem.offset0,@object
	.size		.nv.reservedSmem.offset0,0x4
	.type		.nv.reservedSmem.cap,@object
	.size		.nv.reservedSmem.cap,0x4
